//
// Generated by NVIDIA NVVM Compiler
//
// Compiler Build ID: CL-36424714
// Cuda compilation tools, release 13.0, V13.0.88
// Based on NVVM 20.0.0
//

.version 9.0
.target sm_100
.address_size 64

	// .globl	_Z13simple_kernelv
.extern .func  (.param .b32 func_retval0) vprintf
(
	.param .b64 vprintf_param_0,
	.param .b64 vprintf_param_1
)
;
.global .align 1 .b8 $str[28] = {72, 101, 108, 108, 111, 32, 102, 114, 111, 109, 32, 67, 85, 68, 65, 32, 116, 104, 114, 101, 97, 100, 32, 37, 100, 33, 10};

.visible .entry _Z13simple_kernelv()
{
	.local .align 8 .b8 	__local_depot0[8];
	.reg .b64 	%SP;
	.reg .b64 	%SPL;
	.reg .b32 	%r<4>;
	.reg .b64 	%rd<5>;

	mov.u64 	%SPL, __local_depot0;
	cvta.local.u64 	%SP, %SPL;
	add.u64 	%rd1, %SP, 0;
	add.u64 	%rd2, %SPL, 0;
	mov.u32 	%r1, %tid.x;
	st.local.u32 	[%rd2], %r1;
	mov.u64 	%rd3, $str;
	cvta.global.u64 	%rd4, %rd3;
	{ // callseq 0, 0
	.param .b64 param0;
	st.param.b64 	[param0], %rd4;
	.param .b64 param1;
	st.param.b64 	[param1], %rd1;
	.param .b32 retval0;
	call.uni (retval0), 
	vprintf, 
	(
	param0, 
	param1
	);
	ld.param.b32 	%r2, [retval0];
	} // callseq 0
	ret;

}


// ===== COMPILED SASS (sm_100) =====

	.target	sm_100

	.elftype	@"ET_EXEC"


//--------------------- .note.nv.tkinfo           --------------------------
	.section	.note.nv.tkinfo,"",@"SHT_NOTE"
	.sectionflags	@"SHF_NOTE_NV_TKINFO"
	.tkinfo
        /*0018*/ 	.word	0x00000002
        /*0030*/ 	.string	""
        /*0030*/ 	.string	"ptxas"
        /*0030*/ 	.string	"Cuda compilation tools, release 13.0, V13.0.88"
        /*0030*/ 	.string	"Build cuda_13.0.r13.0/compiler.36424714_0"
        /*0030*/ 	.string	"-arch sm_100 -m 64 "



//--------------------- .note.nv.cuinfo           --------------------------
	.section	.note.nv.cuinfo,"",@"SHT_NOTE"
	.sectionflags	@"SHF_NOTE_NV_CUINFO"
        /*0018*/ 	.short	0x0002
        /*001a*/ 	.short	0x0064
        /*001c*/ 	.short	0x0082
	.zero		2


//--------------------- .nv.info                  --------------------------
	.section	.nv.info,"",@"SHT_CUDA_INFO"
	.align	4


	//----- nvinfo : EIATTR_REGCOUNT
	.align		4
        /*0000*/ 	.byte	0x04, 0x2f
        /*0002*/ 	.short	(.L_2 - .L_1)
	.align		4
.L_1:
        /*0004*/ 	.word	index@(_Z13simple_kernelv)
        /*0008*/ 	.word	0x00000018


	//----- nvinfo : EIATTR_FRAME_SIZE
	.align		4
.L_2:
        /*000c*/ 	.byte	0x04, 0x11
        /*000e*/ 	.short	(.L_4 - .L_3)
	.align		4
.L_3:
        /*0010*/ 	.word	index@(_Z13simple_kernelv)
        /*0014*/ 	.word	0x00000008


	//----- nvinfo : EIATTR_MIN_STACK_SIZE
	.align		4
.L_4:
        /*0018*/ 	.byte	0x04, 0x12
        /*001a*/ 	.short	(.L_6 - .L_5)
	.align		4
.L_5:
        /*001c*/ 	.word	index@(_Z13simple_kernelv)
        /*0020*/ 	.word	0x00000008
.L_6:


//--------------------- .nv.compat                --------------------------
	.section	.nv.compat,"",@"SHT_CUDA_COMPAT_INFO"
	.align	4
        /*0000*/ 	.byte	0x02, 0x09, 0x00, 0x00, 0x02, 0x02, 0x01, 0x00, 0x02, 0x05, 0x05, 0x00, 0x03, 0x07, 0x01, 0x01
        /*0010*/ 	.byte	0x02, 0x03, 0x00, 0x00, 0x02, 0x06, 0x01, 0x00, 0x04, 0x0b, 0x08, 0x00, 0x09, 0x00, 0x00, 0x00
        /*0020*/ 	.byte	0x00, 0x00, 0x00, 0x00


//--------------------- .nv.info._Z13simple_kernelv --------------------------
	.section	.nv.info._Z13simple_kernelv,"",@"SHT_CUDA_INFO"
	.sectionflags	@""
	.align	4


	//----- nvinfo : EIATTR_CUDA_API_VERSION
	.align		4
        /*0000*/ 	.byte	0x04, 0x37
        /*0002*/ 	.short	(.L_8 - .L_7)
.L_7:
        /*0004*/ 	.word	0x00000082


	//----- nvinfo : EIATTR_SPARSE_MMA_MASK
	.align		4
.L_8:
        /*0008*/ 	.byte	0x03, 0x50
        /*000a*/ 	.short	0x0000


	//----- nvinfo : EIATTR_MAXREG_COUNT
	.align		4
        /*000c*/ 	.byte	0x03, 0x1b
        /*000e*/ 	.short	0x00ff


	//----- nvinfo : EIATTR_EXTERNS
	.align		4
        /*0010*/ 	.byte	0x04, 0x0f
        /*0012*/ 	.short	(.L_10 - .L_9)


	//   ....[0]....
	.align		4
.L_9:
        /*0014*/ 	.word	index@(vprintf)


	//----- nvinfo : EIATTR_MERCURY_ISA_VERSION
	.align		4
.L_10:
        /*0018*/ 	.byte	0x03, 0x5f
        /*001a*/ 	.short	0x0101


	//----- nvinfo : EIATTR_VRC_CTA_INIT_COUNT
	.align		4
        /*001c*/ 	.byte	0x02, 0x4a
	.zero		1
	.zero		1


	//----- nvinfo : EIATTR_SYSCALL_OFFSETS
	.align		4
        /*0020*/ 	.byte	0x04, 0x46
        /*0022*/ 	.short	(.L_12 - .L_11)


	//   ....[0]....
.L_11:
        /*0024*/ 	.word	0x000000e0


	//----- nvinfo : EIATTR_EXIT_INSTR_OFFSETS
	.align		4
.L_12:
        /*0028*/ 	.byte	0x04, 0x1c
        /*002a*/ 	.short	(.L_14 - .L_13)


	//   ....[0]....
.L_13:
        /*002c*/ 	.word	0x000000f0


	//----- nvinfo : EIATTR_SW_WAR
	.align		4
.L_14:
        /*0030*/ 	.byte	0x04, 0x36
        /*0032*/ 	.short	(.L_16 - .L_15)
.L_15:
        /*0034*/ 	.word	0x00000008
.L_16:


//--------------------- .nv.callgraph             --------------------------
	.section	.nv.callgraph,"",@"SHT_CUDA_CALLGRAPH"
	.align	4
	.sectionentsize	8
	.align		4
        /*0000*/ 	.word	0x00000000
	.align		4
        /*0004*/ 	.word	0xffffffff
	.align		4
        /*0008*/ 	.word	index@(_Z13simple_kernelv)
	.align		4
        /*000c*/ 	.word	index@(vprintf)
	.align		4
        /*0010*/ 	.word	0x00000000
	.align		4
        /*0014*/ 	.word	0xfffffffe
	.align		4
        /*0018*/ 	.word	0x00000000
	.align		4
        /*001c*/ 	.word	0xfffffffd
	.align		4
        /*0020*/ 	.word	0x00000000
	.align		4
        /*0024*/ 	.word	0xfffffffc


//--------------------- .nv.constant4             --------------------------
	.section	.nv.constant4,"a",@progbits
	.align	8
	.align		8
.nv.constant4:
        /*0000*/ 	.dword	vprintf
	.align		8
        /*0008*/ 	.dword	$str


//--------------------- .text._Z13simple_kernelv  --------------------------
	.section	.text._Z13simple_kernelv,"ax",@progbits
	.align	128
        .global         _Z13simple_kernelv
        .type           _Z13simple_kernelv,@function
        .size           _Z13simple_kernelv,(.L_x_2 - _Z13simple_kernelv)
        .other          _Z13simple_kernelv,@"STO_CUDA_ENTRY STV_DEFAULT"
_Z13simple_kernelv:
.text._Z13simple_kernelv:
[----:B------:R-:W0:Y:S01]  /*0000*/  LDC R1, c[0x0][0x37c] ;  /* 0x0000df00ff017b82 */ /* 0x000e220000000800 */
[----:B------:R-:W1:Y:S01]  /*0010*/  S2R R8, SR_TID.X ;  /* 0x0000000000087919 */ /* 0x000e620000002100 */
[----:B0-----:R-:W-:Y:S01]  /*0020*/  VIADD R1, R1, 0xfffffff8 ;  /* 0xfffffff801017836 */ /* 0x001fe20000000000 */
[----:B------:R-:W-:Y:S01]  /*0030*/  MOV R0, 0x0 ;  /* 0x0000000000007802 */ /* 0x000fe20000000f00 */
[----:B------:R-:W0:Y:S04]  /*0040*/  LDCU UR4, c[0x0][0x2f8] ;  /* 0x00005f00ff0477ac */ /* 0x000e280008000800 */
[----:B------:R2:W3:Y:S01]  /*0050*/  LDC.64 R2, c[0x4][R0] ;  /* 0x0100000000027b82 */ /* 0x0004e20000000a00 */
[----:B------:R-:W4:Y:S01]  /*0060*/  LDCU.64 UR6, c[0x4][0x8] ;  /* 0x01000100ff0677ac */ /* 0x000f220008000a00 */
[----:B------:R-:W5:Y:S01]  /*0070*/  LDCU UR5, c[0x0][0x2fc] ;  /* 0x00005f80ff0577ac */ /* 0x000f620008000800 */
[----:B0-----:R-:W-:Y:S01]  /*0080*/  IADD3 R6, P0, PT, R1, UR4, RZ ;  /* 0x0000000401067c10 */ /* 0x001fe2000ff1e0ff */
[----:B----4-:R-:W-:Y:S01]  /*0090*/  IMAD.U32 R4, RZ, RZ, UR6 ;  /* 0x00000006ff047e24 */ /* 0x010fe2000f8e00ff */
[----:B------:R-:W-:-:S03]  /*00a0*/  MOV R5, UR7 ;  /* 0x0000000700057c02 */ /* 0x000fc60008000f00 */
[----:B-----5:R-:W-:Y:S01]  /*00b0*/  IMAD.X R7, RZ, RZ, UR5, P0 ;  /* 0x00000005ff077e24 */ /* 0x020fe200080e06ff */
[----:B-1----:R2:W-:Y:S07]  /*00c0*/  STL [R1], R8 ;  /* 0x0000000801007387 */ /* 0x0025ee0000100800 */
[----:B------:R-:W-:-:S07]  /*00d0*/  LEPC R20, `(.L_x_0) ;  /* 0x000000001014794e */ /* 0x000fce0000000000 */
[----:B--23--:R-:W-:Y:S05]  /*00e0*/  CALL.ABS.NOINC R2 ;  /* 0x0000000002007343 */ /* 0x00cfea0003c00000 */
.L_x_0:
[----:B------:R-:W-:Y:S05]  /*00f0*/  EXIT ;  /* 0x000000000000794d */ /* 0x000fea0003800000 */
.L_x_1:
[----:B------:R-:W-:-:S00]  /*0100*/  BRA `(.L_x_1) ;  /* 0xfffffffc00fc7947 */ /* 0x000fc0000383ffff */
[----:B------:R-:W-:-:S00]  /*0110*/  NOP ;  /* 0x0000000000007918 */ /* 0x000fc00000000000 */
        /* <DEDUP_REMOVED lines=14> */
.L_x_2:


//--------------------- .nv.global.init           --------------------------
	.section	.nv.global.init,"aw",@progbits
.nv.global.init:
	.type		$str,@object
	.size		$str,(.L_0 - $str)
$str:
        /*0000*/ 	.byte	0x48, 0x65, 0x6c, 0x6c, 0x6f, 0x20, 0x66, 0x72, 0x6f, 0x6d, 0x20, 0x43, 0x55, 0x44, 0x41, 0x20
        /*0010*/ 	.byte	0x74, 0x68, 0x72, 0x65, 0x61, 0x64, 0x20, 0x25, 0x64, 0x21, 0x0a, 0x00
.L_0:


//--------------------- .nv.shared.reserved.0     --------------------------
	.section	.nv.shared.reserved.0,"aw",@nobits
	.weak		__nv_reservedSMEM_offset_0_alias
	.size		__nv_reservedSMEM_offset_0_alias, 0, 64
	.other		__nv_reservedSMEM_offset_0_alias,@"STO_CUDA_RESERVED_SHARED STV_DEFAULT"
__nv_reservedSMEM_offset_0_alias:
	.zero		0
	.zero		64


//--------------------- .nv.constant0._Z13simple_kernelv --------------------------
	.section	.nv.constant0._Z13simple_kernelv,"a",@progbits
	.sectionflags	@""
	.align	4
.nv.constant0._Z13simple_kernelv:
	.zero		896


//--------------------- SYMBOLS --------------------------

	.type		.nv.reservedSmem.offset0,@object
	.size		.nv.reservedSmem.offset0,0x4
	.type		vprintf,@function
